//
// Generated by NVIDIA NVVM Compiler
//
// Compiler Build ID: CL-36424714
// Cuda compilation tools, release 13.0, V13.0.88
// Based on NVVM 20.0.0
//

.version 9.0
.target sm_100
.address_size 64

	// .globl	_Z16GainAdjustKerneliiffffPKfPf

.visible .entry _Z16GainAdjustKerneliiffffPKfPf(
	.param .u32 _Z16GainAdjustKerneliiffffPKfPf_param_0,
	.param .u32 _Z16GainAdjustKerneliiffffPKfPf_param_1,
	.param .f32 _Z16GainAdjustKerneliiffffPKfPf_param_2,
	.param .f32 _Z16GainAdjustKerneliiffffPKfPf_param_3,
	.param .f32 _Z16GainAdjustKerneliiffffPKfPf_param_4,
	.param .f32 _Z16GainAdjustKerneliiffffPKfPf_param_5,
	.param .u64 .ptr .align 1 _Z16GainAdjustKerneliiffffPKfPf_param_6,
	.param .u64 .ptr .align 1 _Z16GainAdjustKerneliiffffPKfPf_param_7
)
{
	.reg .pred 	%p<4>;
	.reg .b32 	%r<15>;
	.reg .b32 	%f<13>;
	.reg .b64 	%rd<8>;

	ld.param.u32 	%r3, [_Z16GainAdjustKerneliiffffPKfPf_param_0];
	ld.param.u32 	%r4, [_Z16GainAdjustKerneliiffffPKfPf_param_1];
	ld.param.f32 	%f1, [_Z16GainAdjustKerneliiffffPKfPf_param_2];
	ld.param.f32 	%f2, [_Z16GainAdjustKerneliiffffPKfPf_param_3];
	ld.param.f32 	%f3, [_Z16GainAdjustKerneliiffffPKfPf_param_4];
	ld.param.f32 	%f4, [_Z16GainAdjustKerneliiffffPKfPf_param_5];
	ld.param.u64 	%rd1, [_Z16GainAdjustKerneliiffffPKfPf_param_6];
	ld.param.u64 	%rd2, [_Z16GainAdjustKerneliiffffPKfPf_param_7];
	mov.u32 	%r6, %ctaid.x;
	mov.u32 	%r7, %ntid.x;
	mov.u32 	%r8, %tid.x;
	mad.lo.s32 	%r1, %r6, %r7, %r8;
	mov.u32 	%r9, %ctaid.y;
	mov.u32 	%r10, %ntid.y;
	mov.u32 	%r11, %tid.y;
	mad.lo.s32 	%r12, %r9, %r10, %r11;
	setp.ge.s32 	%p1, %r1, %r3;
	setp.ge.s32 	%p2, %r12, %r4;
	or.pred  	%p3, %p1, %p2;
	@%p3 bra 	$L__BB0_2;
	cvta.to.global.u64 	%rd3, %rd1;
	cvta.to.global.u64 	%rd4, %rd2;
	mad.lo.s32 	%r13, %r12, %r3, %r1;
	shl.b32 	%r14, %r13, 2;
	mul.wide.s32 	%rd5, %r14, 4;
	add.s64 	%rd6, %rd3, %rd5;
	ld.global.f32 	%f5, [%rd6];
	mul.f32 	%f6, %f1, %f5;
	add.s64 	%rd7, %rd4, %rd5;
	st.global.f32 	[%rd7], %f6;
	ld.global.f32 	%f7, [%rd6+4];
	mul.f32 	%f8, %f2, %f7;
	st.global.f32 	[%rd7+4], %f8;
	ld.global.f32 	%f9, [%rd6+8];
	mul.f32 	%f10, %f3, %f9;
	st.global.f32 	[%rd7+8], %f10;
	ld.global.f32 	%f11, [%rd6+12];
	mul.f32 	%f12, %f4, %f11;
	st.global.f32 	[%rd7+12], %f12;
$L__BB0_2:
	ret;

}


// ===== COMPILED SASS (sm_100) =====

	.target	sm_100

	.elftype	@"ET_EXEC"


//--------------------- .note.nv.tkinfo           --------------------------
	.section	.note.nv.tkinfo,"",@"SHT_NOTE"
	.sectionflags	@"SHF_NOTE_NV_TKINFO"
	.tkinfo
        /*0018*/ 	.word	0x00000002
        /*0030*/ 	.string	""
        /*0030*/ 	.string	"ptxas"
        /*0030*/ 	.string	"Cuda compilation tools, release 13.0, V13.0.88"
        /*0030*/ 	.string	"Build cuda_13.0.r13.0/compiler.36424714_0"
        /*0030*/ 	.string	"-arch sm_100 -m 64 "



//--------------------- .note.nv.cuinfo           --------------------------
	.section	.note.nv.cuinfo,"",@"SHT_NOTE"
	.sectionflags	@"SHF_NOTE_NV_CUINFO"
        /*0018*/ 	.short	0x0002
        /*001a*/ 	.short	0x0064
        /*001c*/ 	.short	0x0082
	.zero		2


//--------------------- .nv.info                  --------------------------
	.section	.nv.info,"",@"SHT_CUDA_INFO"
	.align	4


	//----- nvinfo : EIATTR_REGCOUNT
	.align		4
        /*0000*/ 	.byte	0x04, 0x2f
        /*0002*/ 	.short	(.L_1 - .L_0)
	.align		4
.L_0:
        /*0004*/ 	.word	index@(_Z16GainAdjustKerneliiffffPKfPf)
        /*0008*/ 	.word	0x00000010


	//----- nvinfo : EIATTR_FRAME_SIZE
	.align		4
.L_1:
        /*000c*/ 	.byte	0x04, 0x11
        /*000e*/ 	.short	(.L_3 - .L_2)
	.align		4
.L_2:
        /*0010*/ 	.word	index@(_Z16GainAdjustKerneliiffffPKfPf)
        /*0014*/ 	.word	0x00000000


	//----- nvinfo : EIATTR_MIN_STACK_SIZE
	.align		4
.L_3:
        /*0018*/ 	.byte	0x04, 0x12
        /*001a*/ 	.short	(.L_5 - .L_4)
	.align		4
.L_4:
        /*001c*/ 	.word	index@(_Z16GainAdjustKerneliiffffPKfPf)
        /*0020*/ 	.word	0x00000000
.L_5:


//--------------------- .nv.compat                --------------------------
	.section	.nv.compat,"",@"SHT_CUDA_COMPAT_INFO"
	.align	4
        /*0000*/ 	.byte	0x02, 0x09, 0x00, 0x00, 0x02, 0x02, 0x01, 0x00, 0x02, 0x05, 0x05, 0x00, 0x03, 0x07, 0x01, 0x01
        /*0010*/ 	.byte	0x02, 0x03, 0x00, 0x00, 0x02, 0x06, 0x01, 0x00, 0x04, 0x0b, 0x08, 0x00, 0x09, 0x00, 0x00, 0x00
        /*0020*/ 	.byte	0x00, 0x00, 0x00, 0x00


//--------------------- .nv.info._Z16GainAdjustKerneliiffffPKfPf --------------------------
	.section	.nv.info._Z16GainAdjustKerneliiffffPKfPf,"",@"SHT_CUDA_INFO"
	.sectionflags	@""
	.align	4


	//----- nvinfo : EIATTR_CUDA_API_VERSION
	.align		4
        /*0000*/ 	.byte	0x04, 0x37
        /*0002*/ 	.short	(.L_7 - .L_6)
.L_6:
        /*0004*/ 	.word	0x00000082


	//----- nvinfo : EIATTR_KPARAM_INFO
	.align		4
.L_7:
        /*0008*/ 	.byte	0x04, 0x17
        /*000a*/ 	.short	(.L_9 - .L_8)
.L_8:
        /*000c*/ 	.word	0x00000000
        /*0010*/ 	.short	0x0007
        /*0012*/ 	.short	0x0020
        /*0014*/ 	.byte	0x00, 0xf5, 0x21, 0x00


	//----- nvinfo : EIATTR_KPARAM_INFO
	.align		4
.L_9:
        /*0018*/ 	.byte	0x04, 0x17
        /*001a*/ 	.short	(.L_11 - .L_10)
.L_10:
        /*001c*/ 	.word	0x00000000
        /*0020*/ 	.short	0x0006
        /*0022*/ 	.short	0x0018
        /*0024*/ 	.byte	0x00, 0xf5, 0x21, 0x00


	//----- nvinfo : EIATTR_KPARAM_INFO
	.align		4
.L_11:
        /*0028*/ 	.byte	0x04, 0x17
        /*002a*/ 	.short	(.L_13 - .L_12)
.L_12:
        /*002c*/ 	.word	0x00000000
        /*0030*/ 	.short	0x0005
        /*0032*/ 	.short	0x0014
        /*0034*/ 	.byte	0x00, 0xf0, 0x11, 0x00


	//----- nvinfo : EIATTR_KPARAM_INFO
	.align		4
.L_13:
        /*0038*/ 	.byte	0x04, 0x17
        /*003a*/ 	.short	(.L_15 - .L_14)
.L_14:
        /*003c*/ 	.word	0x00000000
        /*0040*/ 	.short	0x0004
        /*0042*/ 	.short	0x0010
        /*0044*/ 	.byte	0x00, 0xf0, 0x11, 0x00


	//----- nvinfo : EIATTR_KPARAM_INFO
	.align		4
.L_15:
        /*0048*/ 	.byte	0x04, 0x17
        /*004a*/ 	.short	(.L_17 - .L_16)
.L_16:
        /*004c*/ 	.word	0x00000000
        /*0050*/ 	.short	0x0003
        /*0052*/ 	.short	0x000c
        /*0054*/ 	.byte	0x00, 0xf0, 0x11, 0x00


	//----- nvinfo : EIATTR_KPARAM_INFO
	.align		4
.L_17:
        /*0058*/ 	.byte	0x04, 0x17
        /*005a*/ 	.short	(.L_19 - .L_18)
.L_18:
        /*005c*/ 	.word	0x00000000
        /*0060*/ 	.short	0x0002
        /*0062*/ 	.short	0x0008
        /*0064*/ 	.byte	0x00, 0xf0, 0x11, 0x00


	//----- nvinfo : EIATTR_KPARAM_INFO
	.align		4
.L_19:
        /*0068*/ 	.byte	0x04, 0x17
        /*006a*/ 	.short	(.L_21 - .L_20)
.L_20:
        /*006c*/ 	.word	0x00000000
        /*0070*/ 	.short	0x0001
        /*0072*/ 	.short	0x0004
        /*0074*/ 	.byte	0x00, 0xf0, 0x11, 0x00


	//----- nvinfo : EIATTR_KPARAM_INFO
	.align		4
.L_21:
        /*0078*/ 	.byte	0x04, 0x17
        /*007a*/ 	.short	(.L_23 - .L_22)
.L_22:
        /*007c*/ 	.word	0x00000000
        /*0080*/ 	.short	0x0000
        /*0082*/ 	.short	0x0000
        /*0084*/ 	.byte	0x00, 0xf0, 0x11, 0x00


	//----- nvinfo : EIATTR_SPARSE_MMA_MASK
	.align		4
.L_23:
        /*0088*/ 	.byte	0x03, 0x50
        /*008a*/ 	.short	0x0000


	//----- nvinfo : EIATTR_MAXREG_COUNT
	.align		4
        /*008c*/ 	.byte	0x03, 0x1b
        /*008e*/ 	.short	0x00ff


	//----- nvinfo : EIATTR_MERCURY_ISA_VERSION
	.align		4
        /*0090*/ 	.byte	0x03, 0x5f
        /*0092*/ 	.short	0x0101


	//----- nvinfo : EIATTR_VRC_CTA_INIT_COUNT
	.align		4
        /*0094*/ 	.byte	0x02, 0x4a
	.zero		1
	.zero		1


	//----- nvinfo : EIATTR_EXIT_INSTR_OFFSETS
	.align		4
        /*0098*/ 	.byte	0x04, 0x1c
        /*009a*/ 	.short	(.L_25 - .L_24)


	//   ....[0]....
.L_24:
        /*009c*/ 	.word	0x000000c0


	//   ....[1]....
        /*00a0*/ 	.word	0x00000220


	//----- nvinfo : EIATTR_CBANK_PARAM_SIZE
	.align		4
.L_25:
        /*00a4*/ 	.byte	0x03, 0x19
        /*00a6*/ 	.short	0x0028


	//----- nvinfo : EIATTR_PARAM_CBANK
	.align		4
        /*00a8*/ 	.byte	0x04, 0x0a
        /*00aa*/ 	.short	(.L_27 - .L_26)
	.align		4
.L_26:
        /*00ac*/ 	.word	index@(.nv.constant0._Z16GainAdjustKerneliiffffPKfPf)
        /*00b0*/ 	.short	0x0380
        /*00b2*/ 	.short	0x0028


	//----- nvinfo : EIATTR_SW_WAR
	.align		4
.L_27:
        /*00b4*/ 	.byte	0x04, 0x36
        /*00b6*/ 	.short	(.L_29 - .L_28)
.L_28:
        /*00b8*/ 	.word	0x00000008
.L_29:


//--------------------- .nv.callgraph             --------------------------
	.section	.nv.callgraph,"",@"SHT_CUDA_CALLGRAPH"
	.align	4
	.sectionentsize	8
	.align		4
        /*0000*/ 	.word	0x00000000
	.align		4
        /*0004*/ 	.word	0xffffffff
	.align		4
        /*0008*/ 	.word	0x00000000
	.align		4
        /*000c*/ 	.word	0xfffffffe
	.align		4
        /*0010*/ 	.word	0x00000000
	.align		4
        /*0014*/ 	.word	0xfffffffd
	.align		4
        /*0018*/ 	.word	0x00000000
	.align		4
        /*001c*/ 	.word	0xfffffffc


//--------------------- .text._Z16GainAdjustKerneliiffffPKfPf --------------------------
	.section	.text._Z16GainAdjustKerneliiffffPKfPf,"ax",@progbits
	.align	128
        .global         _Z16GainAdjustKerneliiffffPKfPf
        .type           _Z16GainAdjustKerneliiffffPKfPf,@function
        .size           _Z16GainAdjustKerneliiffffPKfPf,(.L_x_1 - _Z16GainAdjustKerneliiffffPKfPf)
        .other          _Z16GainAdjustKerneliiffffPKfPf,@"STO_CUDA_ENTRY STV_DEFAULT"
_Z16GainAdjustKerneliiffffPKfPf:
.text._Z16GainAdjustKerneliiffffPKfPf:
[----:B------:R-:W-:Y:S01]  /*0000*/  LDC R1, c[0x0][0x37c] ;  /* 0x0000df00ff017b82 */ /* 0x000fe20000000800 */
[----:B------:R-:W0:Y:S07]  /*0010*/  S2R R2, SR_TID.Y ;  /* 0x0000000000027919 */ /* 0x000e2e0000002200 */
[----:B------:R-:W1:Y:S01]  /*0020*/  LDC R0, c[0x0][0x360] ;  /* 0x0000d800ff007b82 */ /* 0x000e620000000800 */
[----:B------:R-:W2:Y:S01]  /*0030*/  LDCU.64 UR6, c[0x0][0x380] ;  /* 0x00007000ff0677ac */ /* 0x000ea20008000a00 */
[----:B------:R-:W1:Y:S06]  /*0040*/  S2R R3, SR_TID.X ;  /* 0x0000000000037919 */ /* 0x000e6c0000002100 */
[----:B------:R-:W0:Y:S08]  /*0050*/  S2UR UR5, SR_CTAID.Y ;  /* 0x00000000000579c3 */ /* 0x000e300000002600 */
[----:B------:R-:W0:Y:S08]  /*0060*/  LDC R5, c[0x0][0x364] ;  /* 0x0000d900ff057b82 */ /* 0x000e300000000800 */
[----:B------:R-:W1:Y:S01]  /*0070*/  S2UR UR4, SR_CTAID.X ;  /* 0x00000000000479c3 */ /* 0x000e620000002500 */
[----:B0-----:R-:W-:-:S05]  /*0080*/  IMAD R5, R5, UR5, R2 ;  /* 0x0000000505057c24 */ /* 0x001fca000f8e0202 */
[----:B--2---:R-:W-:Y:S01]  /*0090*/  ISETP.GE.AND P0, PT, R5, UR7, PT ;  /* 0x0000000705007c0c */ /* 0x004fe2000bf06270 */
[----:B-1----:R-:W-:-:S05]  /*00a0*/  IMAD R0, R0, UR4, R3 ;  /* 0x0000000400007c24 */ /* 0x002fca000f8e0203 */
[----:B------:R-:W-:-:S13]  /*00b0*/  ISETP.GE.OR P0, PT, R0, UR6, P0 ;  /* 0x0000000600007c0c */ /* 0x000fda0008706670 */
[----:B------:R-:W-:Y:S05]  /*00c0*/  @P0 EXIT ;  /* 0x000000000000094d */ /* 0x000fea0003800000 */
[----:B------:R-:W0:Y:S01]  /*00d0*/  LDC.64 R2, c[0x0][0x398] ;  /* 0x0000e600ff027b82 */ /* 0x000e220000000a00 */
[----:B------:R-:W1:Y:S01]  /*00e0*/  LDCU.64 UR4, c[0x0][0x358] ;  /* 0x00006b00ff0477ac */ /* 0x000e620008000a00 */
[----:B------:R-:W-:Y:S01]  /*00f0*/  IMAD R0, R5, UR6, R0 ;  /* 0x0000000605007c24 */ /* 0x000fe2000f8e0200 */
[----:B------:R-:W2:Y:S04]  /*0100*/  LDCU.64 UR8, c[0x0][0x388] ;  /* 0x00007100ff0877ac */ /* 0x000ea80008000a00 */
[----:B------:R-:W-:Y:S01]  /*0110*/  SHF.L.U32 R7, R0, 0x2, RZ ;  /* 0x0000000200077819 */ /* 0x000fe200000006ff */
[----:B------:R-:W3:Y:S04]  /*0120*/  LDC.64 R4, c[0x0][0x3a0] ;  /* 0x0000e800ff047b82 */ /* 0x000ee80000000a00 */
[----:B0-----:R-:W-:-:S05]  /*0130*/  IMAD.WIDE R2, R7, 0x4, R2 ;  /* 0x0000000407027825 */ /* 0x001fca00078e0202 */
[----:B-1----:R-:W2:Y:S01]  /*0140*/  LDG.E R0, desc[UR4][R2.64] ;  /* 0x0000000402007981 */ /* 0x002ea2000c1e1900 */
[----:B---3--:R-:W-:-:S04]  /*0150*/  IMAD.WIDE R4, R7, 0x4, R4 ;  /* 0x0000000407047825 */ /* 0x008fc800078e0204 */
[----:B--2---:R-:W-:-:S05]  /*0160*/  FMUL R7, R0, UR8 ;  /* 0x0000000800077c20 */ /* 0x004fca0008400000 */
[----:B------:R-:W-:Y:S04]  /*0170*/  STG.E desc[UR4][R4.64], R7 ;  /* 0x0000000704007986 */ /* 0x000fe8000c101904 */
[----:B------:R-:W2:Y:S02]  /*0180*/  LDG.E R0, desc[UR4][R2.64+0x4] ;  /* 0x0000040402007981 */ /* 0x000ea4000c1e1900 */
[----:B--2---:R-:W-:Y:S01]  /*0190*/  FMUL R9, R0, UR9 ;  /* 0x0000000900097c20 */ /* 0x004fe20008400000 */
[----:B------:R-:W0:Y:S04]  /*01a0*/  LDCU.64 UR8, c[0x0][0x390] ;  /* 0x00007200ff0877ac */ /* 0x000e280008000a00 */
[----:B------:R-:W-:Y:S04]  /*01b0*/  STG.E desc[UR4][R4.64+0x4], R9 ;  /* 0x0000040904007986 */ /* 0x000fe8000c101904 */
[----:B------:R-:W0:Y:S02]  /*01c0*/  LDG.E R0, desc[UR4][R2.64+0x8] ;  /* 0x0000080402007981 */ /* 0x000e24000c1e1900 */
[----:B0-----:R-:W-:-:S05]  /*01d0*/  FMUL R11, R0, UR8 ;  /* 0x00000008000b7c20 */ /* 0x001fca0008400000 */
[----:B------:R-:W-:Y:S04]  /*01e0*/  STG.E desc[UR4][R4.64+0x8], R11 ;  /* 0x0000080b04007986 */ /* 0x000fe8000c101904 */
[----:B------:R-:W2:Y:S02]  /*01f0*/  LDG.E R0, desc[UR4][R2.64+0xc] ;  /* 0x00000c0402007981 */ /* 0x000ea4000c1e1900 */
[----:B--2---:R-:W-:-:S05]  /*0200*/  FMUL R13, R0, UR9 ;  /* 0x00000009000d7c20 */ /* 0x004fca0008400000 */
[----:B------:R-:W-:Y:S01]  /*0210*/  STG.E desc[UR4][R4.64+0xc], R13 ;  /* 0x00000c0d04007986 */ /* 0x000fe2000c101904 */
[----:B------:R-:W-:Y:S05]  /*0220*/  EXIT ;  /* 0x000000000000794d */ /* 0x000fea0003800000 */
.L_x_0:
[----:B------:R-:W-:-:S00]  /*0230*/  BRA `(.L_x_0) ;  /* 0xfffffffc00fc7947 */ /* 0x000fc0000383ffff */
[----:B------:R-:W-:-:S00]  /*0240*/  NOP ;  /* 0x0000000000007918 */ /* 0x000fc00000000000 */
        /* <DEDUP_REMOVED lines=11> */
.L_x_1:


//--------------------- .nv.shared.reserved.0     --------------------------
	.section	.nv.shared.reserved.0,"aw",@nobits
	.weak		__nv_reservedSMEM_offset_0_alias
	.size		__nv_reservedSMEM_offset_0_alias, 0, 64
	.other		__nv_reservedSMEM_offset_0_alias,@"STO_CUDA_RESERVED_SHARED STV_DEFAULT"
__nv_reservedSMEM_offset_0_alias:
	.zero		0
	.zero		64


//--------------------- .nv.constant0._Z16GainAdjustKerneliiffffPKfPf --------------------------
	.section	.nv.constant0._Z16GainAdjustKerneliiffffPKfPf,"a",@progbits
	.sectionflags	@""
	.align	4
.nv.constant0._Z16GainAdjustKerneliiffffPKfPf:
	.zero		936


//--------------------- SYMBOLS --------------------------

	.type		.nv.reservedSmem.offset0,@object
	.size		.nv.reservedSmem.offset0,0x4
